//
// Generated by NVIDIA NVVM Compiler
//
// Compiler Build ID: CL-36424714
// Cuda compilation tools, release 13.0, V13.0.88
// Based on NVVM 20.0.0
//

.version 9.0
.target sm_100
.address_size 64

	// .globl	_Z3addPiS_S_i

.visible .entry _Z3addPiS_S_i(
	.param .u64 .ptr .align 1 _Z3addPiS_S_i_param_0,
	.param .u64 .ptr .align 1 _Z3addPiS_S_i_param_1,
	.param .u64 .ptr .align 1 _Z3addPiS_S_i_param_2,
	.param .u32 _Z3addPiS_S_i_param_3
)
{
	.reg .pred 	%p<11>;
	.reg .b32 	%r<186>;
	.reg .b64 	%rd<12>;

	ld.param.u64 	%rd3, [_Z3addPiS_S_i_param_0];
	ld.param.u64 	%rd4, [_Z3addPiS_S_i_param_1];
	ld.param.u64 	%rd5, [_Z3addPiS_S_i_param_2];
	ld.param.u32 	%r57, [_Z3addPiS_S_i_param_3];
	mov.u32 	%r58, %ntid.x;
	mov.u32 	%r59, %ctaid.x;
	mov.u32 	%r60, %tid.x;
	mad.lo.s32 	%r1, %r58, %r59, %r60;
	setp.ge.s32 	%p1, %r1, %r57;
	@%p1 bra 	$L__BB0_20;
	cvta.to.global.u64 	%rd6, %rd3;
	cvta.to.global.u64 	%rd7, %rd4;
	mul.wide.s32 	%rd8, %r1, 4;
	add.s64 	%rd1, %rd6, %rd8;
	add.s64 	%rd2, %rd7, %rd8;
	ld.global.u32 	%r160, [%rd2];
	ld.global.u32 	%r162, [%rd1];
	mov.b32 	%r158, 0;
	mov.u32 	%r164, %r158;
$L__BB0_2:
	setp.eq.s32 	%p2, %r160, 0;
	mov.b32 	%r163, 0;
	@%p2 bra 	$L__BB0_4;
	shr.u32 	%r63, %r160, 27;
	and.b32  	%r64, %r63, 16;
	sub.s32 	%r65, %r160, %r64;
	mul.hi.s32 	%r66, %r65, 2021161081;
	shr.u32 	%r67, %r66, 31;
	shr.s32 	%r68, %r66, 3;
	add.s32 	%r69, %r68, %r67;
	add.s32 	%r70, %r69, %r160;
	shr.s32 	%r71, %r70, 1;
	sub.s32 	%r162, %r162, %r71;
	shr.s32 	%r72, %r162, 1;
	add.s32 	%r73, %r72, %r160;
	mad.lo.s32 	%r163, %r162, 7, %r73;
	add.s32 	%r164, %r164, 1;
$L__BB0_4:
	setp.eq.s32 	%p3, %r163, 0;
	mov.b32 	%r166, 0;
	@%p3 bra 	$L__BB0_6;
	shr.u32 	%r75, %r163, 27;
	and.b32  	%r76, %r75, 16;
	sub.s32 	%r77, %r163, %r76;
	mul.hi.s32 	%r78, %r77, 2021161081;
	shr.u32 	%r79, %r78, 31;
	shr.s32 	%r80, %r78, 3;
	add.s32 	%r81, %r80, %r79;
	add.s32 	%r82, %r81, %r163;
	shr.s32 	%r83, %r82, 1;
	sub.s32 	%r162, %r162, %r83;
	shr.s32 	%r84, %r162, 1;
	add.s32 	%r85, %r84, %r163;
	mad.lo.s32 	%r166, %r162, 7, %r85;
	add.s32 	%r164, %r164, 1;
$L__BB0_6:
	setp.eq.s32 	%p4, %r166, 0;
	mov.b32 	%r169, 0;
	@%p4 bra 	$L__BB0_8;
	shr.u32 	%r87, %r166, 27;
	and.b32  	%r88, %r87, 16;
	sub.s32 	%r89, %r166, %r88;
	mul.hi.s32 	%r90, %r89, 2021161081;
	shr.u32 	%r91, %r90, 31;
	shr.s32 	%r92, %r90, 3;
	add.s32 	%r93, %r92, %r91;
	add.s32 	%r94, %r93, %r166;
	shr.s32 	%r95, %r94, 1;
	sub.s32 	%r162, %r162, %r95;
	shr.s32 	%r96, %r162, 1;
	add.s32 	%r97, %r96, %r166;
	mad.lo.s32 	%r169, %r162, 7, %r97;
	add.s32 	%r164, %r164, 1;
$L__BB0_8:
	setp.eq.s32 	%p5, %r169, 0;
	mov.b32 	%r172, 0;
	@%p5 bra 	$L__BB0_10;
	shr.u32 	%r99, %r169, 27;
	and.b32  	%r100, %r99, 16;
	sub.s32 	%r101, %r169, %r100;
	mul.hi.s32 	%r102, %r101, 2021161081;
	shr.u32 	%r103, %r102, 31;
	shr.s32 	%r104, %r102, 3;
	add.s32 	%r105, %r104, %r103;
	add.s32 	%r106, %r105, %r169;
	shr.s32 	%r107, %r106, 1;
	sub.s32 	%r162, %r162, %r107;
	shr.s32 	%r108, %r162, 1;
	add.s32 	%r109, %r108, %r169;
	mad.lo.s32 	%r172, %r162, 7, %r109;
	add.s32 	%r164, %r164, 1;
$L__BB0_10:
	setp.eq.s32 	%p6, %r172, 0;
	mov.b32 	%r175, 0;
	@%p6 bra 	$L__BB0_12;
	shr.u32 	%r111, %r172, 27;
	and.b32  	%r112, %r111, 16;
	sub.s32 	%r113, %r172, %r112;
	mul.hi.s32 	%r114, %r113, 2021161081;
	shr.u32 	%r115, %r114, 31;
	shr.s32 	%r116, %r114, 3;
	add.s32 	%r117, %r116, %r115;
	add.s32 	%r118, %r117, %r172;
	shr.s32 	%r119, %r118, 1;
	sub.s32 	%r162, %r162, %r119;
	shr.s32 	%r120, %r162, 1;
	add.s32 	%r121, %r120, %r172;
	mad.lo.s32 	%r175, %r162, 7, %r121;
	add.s32 	%r164, %r164, 1;
$L__BB0_12:
	setp.eq.s32 	%p7, %r175, 0;
	mov.b32 	%r178, 0;
	@%p7 bra 	$L__BB0_14;
	shr.u32 	%r123, %r175, 27;
	and.b32  	%r124, %r123, 16;
	sub.s32 	%r125, %r175, %r124;
	mul.hi.s32 	%r126, %r125, 2021161081;
	shr.u32 	%r127, %r126, 31;
	shr.s32 	%r128, %r126, 3;
	add.s32 	%r129, %r128, %r127;
	add.s32 	%r130, %r129, %r175;
	shr.s32 	%r131, %r130, 1;
	sub.s32 	%r162, %r162, %r131;
	shr.s32 	%r132, %r162, 1;
	add.s32 	%r133, %r132, %r175;
	mad.lo.s32 	%r178, %r162, 7, %r133;
	add.s32 	%r164, %r164, 1;
$L__BB0_14:
	setp.eq.s32 	%p8, %r178, 0;
	mov.b32 	%r181, 0;
	@%p8 bra 	$L__BB0_16;
	shr.u32 	%r135, %r178, 27;
	and.b32  	%r136, %r135, 16;
	sub.s32 	%r137, %r178, %r136;
	mul.hi.s32 	%r138, %r137, 2021161081;
	shr.u32 	%r139, %r138, 31;
	shr.s32 	%r140, %r138, 3;
	add.s32 	%r141, %r140, %r139;
	add.s32 	%r142, %r141, %r178;
	shr.s32 	%r143, %r142, 1;
	sub.s32 	%r162, %r162, %r143;
	shr.s32 	%r144, %r162, 1;
	add.s32 	%r145, %r144, %r178;
	mad.lo.s32 	%r181, %r162, 7, %r145;
	add.s32 	%r164, %r164, 1;
$L__BB0_16:
	setp.eq.s32 	%p9, %r181, 0;
	mov.b32 	%r160, 0;
	@%p9 bra 	$L__BB0_18;
	shr.u32 	%r147, %r181, 27;
	and.b32  	%r148, %r147, 16;
	sub.s32 	%r149, %r181, %r148;
	mul.hi.s32 	%r150, %r149, 2021161081;
	shr.u32 	%r151, %r150, 31;
	shr.s32 	%r152, %r150, 3;
	add.s32 	%r153, %r152, %r151;
	add.s32 	%r154, %r153, %r181;
	shr.s32 	%r155, %r154, 1;
	sub.s32 	%r162, %r162, %r155;
	shr.s32 	%r156, %r162, 1;
	add.s32 	%r157, %r156, %r181;
	mad.lo.s32 	%r160, %r162, 7, %r157;
	add.s32 	%r164, %r164, 1;
$L__BB0_18:
	add.s32 	%r158, %r158, 8;
	setp.ne.s32 	%p10, %r158, 524288;
	@%p10 bra 	$L__BB0_2;
	st.global.u32 	[%rd1], %r162;
	st.global.u32 	[%rd2], %r160;
	cvta.to.global.u64 	%rd9, %rd5;
	add.s64 	%rd11, %rd9, %rd8;
	st.global.u32 	[%rd11], %r164;
$L__BB0_20:
	ret;

}


// ===== COMPILED SASS (sm_100) =====

	.target	sm_100

	.elftype	@"ET_EXEC"


//--------------------- .note.nv.tkinfo           --------------------------
	.section	.note.nv.tkinfo,"",@"SHT_NOTE"
	.sectionflags	@"SHF_NOTE_NV_TKINFO"
	.tkinfo
        /*0018*/ 	.word	0x00000002
        /*0030*/ 	.string	""
        /*0030*/ 	.string	"ptxas"
        /*0030*/ 	.string	"Cuda compilation tools, release 13.0, V13.0.88"
        /*0030*/ 	.string	"Build cuda_13.0.r13.0/compiler.36424714_0"
        /*0030*/ 	.string	"-arch sm_100 -m 64 "



//--------------------- .note.nv.cuinfo           --------------------------
	.section	.note.nv.cuinfo,"",@"SHT_NOTE"
	.sectionflags	@"SHF_NOTE_NV_CUINFO"
        /*0018*/ 	.short	0x0002
        /*001a*/ 	.short	0x0064
        /*001c*/ 	.short	0x0082
	.zero		2


//--------------------- .nv.info                  --------------------------
	.section	.nv.info,"",@"SHT_CUDA_INFO"
	.align	4


	//----- nvinfo : EIATTR_REGCOUNT
	.align		4
        /*0000*/ 	.byte	0x04, 0x2f
        /*0002*/ 	.short	(.L_1 - .L_0)
	.align		4
.L_0:
        /*0004*/ 	.word	index@(_Z3addPiS_S_i)
        /*0008*/ 	.word	0x0000000d


	//----- nvinfo : EIATTR_FRAME_SIZE
	.align		4
.L_1:
        /*000c*/ 	.byte	0x04, 0x11
        /*000e*/ 	.short	(.L_3 - .L_2)
	.align		4
.L_2:
        /*0010*/ 	.word	index@(_Z3addPiS_S_i)
        /*0014*/ 	.word	0x00000000


	//----- nvinfo : EIATTR_MIN_STACK_SIZE
	.align		4
.L_3:
        /*0018*/ 	.byte	0x04, 0x12
        /*001a*/ 	.short	(.L_5 - .L_4)
	.align		4
.L_4:
        /*001c*/ 	.word	index@(_Z3addPiS_S_i)
        /*0020*/ 	.word	0x00000000
.L_5:


//--------------------- .nv.compat                --------------------------
	.section	.nv.compat,"",@"SHT_CUDA_COMPAT_INFO"
	.align	4
        /*0000*/ 	.byte	0x02, 0x09, 0x00, 0x00, 0x02, 0x02, 0x01, 0x00, 0x02, 0x05, 0x05, 0x00, 0x03, 0x07, 0x01, 0x01
        /*0010*/ 	.byte	0x02, 0x03, 0x00, 0x00, 0x02, 0x06, 0x01, 0x00, 0x04, 0x0b, 0x08, 0x00, 0x09, 0x00, 0x00, 0x00
        /*0020*/ 	.byte	0x00, 0x00, 0x00, 0x00


//--------------------- .nv.info._Z3addPiS_S_i    --------------------------
	.section	.nv.info._Z3addPiS_S_i,"",@"SHT_CUDA_INFO"
	.sectionflags	@""
	.align	4


	//----- nvinfo : EIATTR_CUDA_API_VERSION
	.align		4
        /*0000*/ 	.byte	0x04, 0x37
        /*0002*/ 	.short	(.L_7 - .L_6)
.L_6:
        /*0004*/ 	.word	0x00000082


	//----- nvinfo : EIATTR_KPARAM_INFO
	.align		4
.L_7:
        /*0008*/ 	.byte	0x04, 0x17
        /*000a*/ 	.short	(.L_9 - .L_8)
.L_8:
        /*000c*/ 	.word	0x00000000
        /*0010*/ 	.short	0x0003
        /*0012*/ 	.short	0x0018
        /*0014*/ 	.byte	0x00, 0xf0, 0x11, 0x00


	//----- nvinfo : EIATTR_KPARAM_INFO
	.align		4
.L_9:
        /*0018*/ 	.byte	0x04, 0x17
        /*001a*/ 	.short	(.L_11 - .L_10)
.L_10:
        /*001c*/ 	.word	0x00000000
        /*0020*/ 	.short	0x0002
        /*0022*/ 	.short	0x0010
        /*0024*/ 	.byte	0x00, 0xf5, 0x21, 0x00


	//----- nvinfo : EIATTR_KPARAM_INFO
	.align		4
.L_11:
        /*0028*/ 	.byte	0x04, 0x17
        /*002a*/ 	.short	(.L_13 - .L_12)
.L_12:
        /*002c*/ 	.word	0x00000000
        /*0030*/ 	.short	0x0001
        /*0032*/ 	.short	0x0008
        /*0034*/ 	.byte	0x00, 0xf5, 0x21, 0x00


	//----- nvinfo : EIATTR_KPARAM_INFO
	.align		4
.L_13:
        /*0038*/ 	.byte	0x04, 0x17
        /*003a*/ 	.short	(.L_15 - .L_14)
.L_14:
        /*003c*/ 	.word	0x00000000
        /*0040*/ 	.short	0x0000
        /*0042*/ 	.short	0x0000
        /*0044*/ 	.byte	0x00, 0xf5, 0x21, 0x00


	//----- nvinfo : EIATTR_SPARSE_MMA_MASK
	.align		4
.L_15:
        /*0048*/ 	.byte	0x03, 0x50
        /*004a*/ 	.short	0x0000


	//----- nvinfo : EIATTR_MAXREG_COUNT
	.align		4
        /*004c*/ 	.byte	0x03, 0x1b
        /*004e*/ 	.short	0x00ff


	//----- nvinfo : EIATTR_MERCURY_ISA_VERSION
	.align		4
        /*0050*/ 	.byte	0x03, 0x5f
        /*0052*/ 	.short	0x0101


	//----- nvinfo : EIATTR_VRC_CTA_INIT_COUNT
	.align		4
        /*0054*/ 	.byte	0x02, 0x4a
	.zero		1
	.zero		1


	//----- nvinfo : EIATTR_EXIT_INSTR_OFFSETS
	.align		4
        /*0058*/ 	.byte	0x04, 0x1c
        /*005a*/ 	.short	(.L_17 - .L_16)


	//   ....[0]....
.L_16:
        /*005c*/ 	.word	0x00000070


	//   ....[1]....
        /*0060*/ 	.word	0x00000a10


	//----- nvinfo : EIATTR_CRS_STACK_SIZE
	.align		4
.L_17:
        /*0064*/ 	.byte	0x04, 0x1e
        /*0066*/ 	.short	(.L_19 - .L_18)
.L_18:
        /*0068*/ 	.word	0x00000000


	//----- nvinfo : EIATTR_CBANK_PARAM_SIZE
	.align		4
.L_19:
        /*006c*/ 	.byte	0x03, 0x19
        /*006e*/ 	.short	0x001c


	//----- nvinfo : EIATTR_PARAM_CBANK
	.align		4
        /*0070*/ 	.byte	0x04, 0x0a
        /*0072*/ 	.short	(.L_21 - .L_20)
	.align		4
.L_20:
        /*0074*/ 	.word	index@(.nv.constant0._Z3addPiS_S_i)
        /*0078*/ 	.short	0x0380
        /*007a*/ 	.short	0x001c


	//----- nvinfo : EIATTR_SW_WAR
	.align		4
.L_21:
        /*007c*/ 	.byte	0x04, 0x36
        /*007e*/ 	.short	(.L_23 - .L_22)
.L_22:
        /*0080*/ 	.word	0x00000008
.L_23:


//--------------------- .nv.callgraph             --------------------------
	.section	.nv.callgraph,"",@"SHT_CUDA_CALLGRAPH"
	.align	4
	.sectionentsize	8
	.align		4
        /*0000*/ 	.word	0x00000000
	.align		4
        /*0004*/ 	.word	0xffffffff
	.align		4
        /*0008*/ 	.word	0x00000000
	.align		4
        /*000c*/ 	.word	0xfffffffe
	.align		4
        /*0010*/ 	.word	0x00000000
	.align		4
        /*0014*/ 	.word	0xfffffffd
	.align		4
        /*0018*/ 	.word	0x00000000
	.align		4
        /*001c*/ 	.word	0xfffffffc


//--------------------- .text._Z3addPiS_S_i       --------------------------
	.section	.text._Z3addPiS_S_i,"ax",@progbits
	.align	128
        .global         _Z3addPiS_S_i
        .type           _Z3addPiS_S_i,@function
        .size           _Z3addPiS_S_i,(.L_x_18 - _Z3addPiS_S_i)
        .other          _Z3addPiS_S_i,@"STO_CUDA_ENTRY STV_DEFAULT"
_Z3addPiS_S_i:
.text._Z3addPiS_S_i:
[----:B------:R-:W-:Y:S01]  /*0000*/  LDC R1, c[0x0][0x37c] ;  /* 0x0000df00ff017b82 */ /* 0x000fe20000000800 */
[----:B------:R-:W0:Y:S01]  /*0010*/  S2R R0, SR_CTAID.X ;  /* 0x0000000000007919 */ /* 0x000e220000002500 */
[----:B------:R-:W0:Y:S01]  /*0020*/  LDCU UR4, c[0x0][0x360] ;  /* 0x00006c00ff0477ac */ /* 0x000e220008000800 */
[----:B------:R-:W0:Y:S01]  /*0030*/  S2R R3, SR_TID.X ;  /* 0x0000000000037919 */ /* 0x000e220000002100 */
[----:B------:R-:W1:Y:S01]  /*0040*/  LDCU UR5, c[0x0][0x398] ;  /* 0x00007300ff0577ac */ /* 0x000e620008000800 */
[----:B0-----:R-:W-:-:S05]  /*0050*/  IMAD R0, R0, UR4, R3 ;  /* 0x0000000400007c24 */ /* 0x001fca000f8e0203 */
[----:B-1----:R-:W-:-:S13]  /*0060*/  ISETP.GE.AND P0, PT, R0, UR5, PT ;  /* 0x0000000500007c0c */ /* 0x002fda000bf06270 */
[----:B------:R-:W-:Y:S05]  /*0070*/  @P0 EXIT ;  /* 0x000000000000094d */ /* 0x000fea0003800000 */
[----:B------:R-:W0:Y:S01]  /*0080*/  LDC.64 R2, c[0x0][0x380] ;  /* 0x0000e000ff027b82 */ /* 0x000e220000000a00 */
[----:B------:R-:W1:Y:S07]  /*0090*/  LDCU.64 UR6, c[0x0][0x358] ;  /* 0x00006b00ff0677ac */ /* 0x000e6e0008000a00 */
[----:B------:R-:W2:Y:S01]  /*00a0*/  LDC.64 R4, c[0x0][0x388] ;  /* 0x0000e200ff047b82 */ /* 0x000ea20000000a00 */
[----:B0-----:R-:W-:-:S05]  /*00b0*/  IMAD.WIDE R2, R0, 0x4, R2 ;  /* 0x0000000400027825 */ /* 0x001fca00078e0202 */
[----:B-1----:R0:W5:Y:S01]  /*00c0*/  LDG.E R7, desc[UR6][R2.64] ;  /* 0x0000000602077981 */ /* 0x002162000c1e1900 */
[----:B--2---:R-:W-:-:S05]  /*00d0*/  IMAD.WIDE R4, R0, 0x4, R4 ;  /* 0x0000000400047825 */ /* 0x004fca00078e0204 */
[----:B------:R0:W5:Y:S01]  /*00e0*/  LDG.E R10, desc[UR6][R4.64] ;  /* 0x00000006040a7981 */ /* 0x000162000c1e1900 */
[----:B------:R-:W-:Y:S01]  /*00f0*/  IMAD.MOV.U32 R6, RZ, RZ, RZ ;  /* 0x000000ffff067224 */ /* 0x000fe200078e00ff */
[----:B------:R-:W-:-:S06]  /*0100*/  UMOV UR4, URZ ;  /* 0x000000ff00047c82 */ /* 0x000fcc0008000000 */
.L_x_16:
[----:B-----5:R-:W-:Y:S01]  /*0110*/  ISETP.NE.AND P0, PT, R10, RZ, PT ;  /* 0x000000ff0a00720c */ /* 0x020fe20003f05270 */
[----:B------:R-:W-:Y:S01]  /*0120*/  BSSY.RECONVERGENT B0, `(.L_x_0) ;  /* 0x000000f000007945 */ /* 0x000fe20003800200 */
[----:B------:R-:W-:-:S11]  /*0130*/  IMAD.MOV.U32 R8, RZ, RZ, RZ ;  /* 0x000000ffff087224 */ /* 0x000fd600078e00ff */
[----:B------:R-:W-:Y:S05]  /*0140*/  @!P0 BRA `(.L_x_1) ;  /* 0x0000000000308947 */ /* 0x000fea0003800000 */
[----:B------:R-:W-:Y:S01]  /*0150*/  SHF.R.U32.HI R8, RZ, 0x1b, R10 ;  /* 0x0000001bff087819 */ /* 0x000fe2000001160a */
[----:B------:R-:W-:-:S03]  /*0160*/  VIADD R6, R6, 0x1 ;  /* 0x0000000106067836 */ /* 0x000fc60000000000 */
[----:B------:R-:W-:-:S05]  /*0170*/  LOP3.LUT R9, R8, 0x10, RZ, 0xc0, !PT ;  /* 0x0000001008097812 */ /* 0x000fca00078ec0ff */
[----:B------:R-:W-:-:S04]  /*0180*/  IMAD.IADD R9, R10, 0x1, -R9 ;  /* 0x000000010a097824 */ /* 0x000fc800078e0a09 */
[----:B------:R-:W-:-:S05]  /*0190*/  IMAD.HI R9, R9, 0x78787879, RZ ;  /* 0x7878787909097827 */ /* 0x000fca00078e02ff */
[----:B------:R-:W-:-:S04]  /*01a0*/  SHF.R.U32.HI R8, RZ, 0x1f, R9 ;  /* 0x0000001fff087819 */ /* 0x000fc80000011609 */
[----:B------:R-:W-:-:S05]  /*01b0*/  LEA.HI.SX32 R9, R9, R8, 0x1d ;  /* 0x0000000809097211 */ /* 0x000fca00078feaff */
[----:B------:R-:W-:-:S05]  /*01c0*/  IMAD.IADD R9, R9, 0x1, R10 ;  /* 0x0000000109097824 */ /* 0x000fca00078e020a */
[----:B------:R-:W-:-:S05]  /*01d0*/  SHF.R.S32.HI R8, RZ, 0x1, R9 ;  /* 0x00000001ff087819 */ /* 0x000fca0000011409 */
[----:B------:R-:W-:-:S05]  /*01e0*/  IMAD.IADD R7, R7, 0x1, -R8 ;  /* 0x0000000107077824 */ /* 0x000fca00078e0a08 */
[----:B------:R-:W-:-:S05]  /*01f0*/  LEA.HI.SX32 R8, R7, R10, 0x1f ;  /* 0x0000000a07087211 */ /* 0x000fca00078ffaff */
[----:B------:R-:W-:-:S07]  /*0200*/  IMAD R8, R7, 0x7, R8 ;  /* 0x0000000707087824 */ /* 0x000fce00078e0208 */
.L_x_1:
[----:B------:R-:W-:Y:S05]  /*0210*/  BSYNC.RECONVERGENT B0 ;  /* 0x0000000000007941 */ /* 0x000fea0003800200 */
.L_x_0:
[----:B------:R-:W-:Y:S01]  /*0220*/  ISETP.NE.AND P0, PT, R8, RZ, PT ;  /* 0x000000ff0800720c */ /* 0x000fe20003f05270 */
        /* <DEDUP_REMOVED lines=15> */
.L_x_3:
[----:B------:R-:W-:Y:S05]  /*0320*/  BSYNC.RECONVERGENT B0 ;  /* 0x0000000000007941 */ /* 0x000fea0003800200 */
.L_x_2:
        /* <DEDUP_REMOVED lines=10> */
[----:B------:R-:W-:-:S04]  /*03d0*/  LEA.HI.SX32 R9, R9, R8, 0x1d ;  /* 0x0000000809097211 */ /* 0x000fc800078feaff */
[----:B------:R-:W-:-:S04]  /*03e0*/  IADD3 R9, PT, PT, R9, R10, RZ ;  /* 0x0000000a09097210 */ /* 0x000fc80007ffe0ff */
[----:B------:R-:W-:-:S05]  /*03f0*/  SHF.R.S32.HI R8, RZ, 0x1, R9 ;  /* 0x00000001ff087819 */ /* 0x000fca0000011409 */
[----:B------:R-:W-:-:S05]  /*0400*/  IMAD.IADD R7, R7, 0x1, -R8 ;  /* 0x0000000107077824 */ /* 0x000fca00078e0a08 */
[----:B------:R-:W-:-:S05]  /*0410*/  LEA.HI.SX32 R8, R7, R10, 0x1f ;  /* 0x0000000a07087211 */ /* 0x000fca00078ffaff */
[----:B------:R-:W-:-:S07]  /*0420*/  IMAD R8, R7, 0x7, R8 ;  /* 0x0000000707087824 */ /* 0x000fce00078e0208 */
.L_x_5:
[----:B------:R-:W-:Y:S05]  /*0430*/  BSYNC.RECONVERGENT B0 ;  /* 0x0000000000007941 */ /* 0x000fea0003800200 */
.L_x_4:
        /* <DEDUP_REMOVED lines=16> */
.L_x_7:
[----:B------:R-:W-:Y:S05]  /*0540*/  BSYNC.RECONVERGENT B0 ;  /* 0x0000000000007941 */ /* 0x000fea0003800200 */
.L_x_6:
        /* <DEDUP_REMOVED lines=16> */
.L_x_9:
[----:B------:R-:W-:Y:S05]  /*0650*/  BSYNC.RECONVERGENT B0 ;  /* 0x0000000000007941 */ /* 0x000fea0003800200 */
.L_x_8:
        /* <DEDUP_REMOVED lines=16> */
.L_x_11:
[----:B------:R-:W-:Y:S05]  /*0760*/  BSYNC.RECONVERGENT B0 ;  /* 0x0000000000007941 */ /* 0x000fea0003800200 */
.L_x_10:
[----:B------:R-:W-:Y:S01]  /*0770*/  ISETP.NE.AND P0, PT, R10, RZ, PT ;  /* 0x000000ff0a00720c */ /* 0x000fe20003f05270 */
[----:B------:R-:W-:Y:S01]  /*0780*/  UIADD3 UR4, UPT, UPT, UR4, 0x8, URZ ;  /* 0x0000000804047890 */ /* 0x000fe2000fffe0ff */
[----:B------:R-:W-:Y:S01]  /*0790*/  BSSY.RECONVERGENT B0, `(.L_x_12) ;  /* 0x000000f000007945 */ /* 0x000fe20003800200 */
[----:B------:R-:W-:-:S10]  /*07a0*/  IMAD.MOV.U32 R8, RZ, RZ, RZ ;  /* 0x000000ffff087224 */ /* 0x000fd400078e00ff */
        /* <DEDUP_REMOVED lines=13> */
.L_x_13:
[----:B------:R-:W-:Y:S05]  /*0880*/  BSYNC.RECONVERGENT B0 ;  /* 0x0000000000007941 */ /* 0x000fea0003800200 */
.L_x_12:
[----:B------:R-:W-:Y:S01]  /*0890*/  ISETP.NE.AND P0, PT, R8, RZ, PT ;  /* 0x000000ff0800720c */ /* 0x000fe20003f05270 */
[----:B------:R-:W-:Y:S01]  /*08a0*/  UISETP.NE.AND UP0, UPT, UR4, 0x80000, UPT ;  /* 0x000800000400788c */ /* 0x000fe2000bf05270 */
        /* <DEDUP_REMOVED lines=15> */
.L_x_15:
[----:B------:R-:W-:Y:S05]  /*09a0*/  BSYNC.RECONVERGENT B0 ;  /* 0x0000000000007941 */ /* 0x000fea0003800200 */
.L_x_14:
[----:B------:R-:W-:Y:S05]  /*09b0*/  BRA.U UP0, `(.L_x_16) ;  /* 0xfffffff500d47547 */ /* 0x000fea000b83ffff */
[----:B------:R-:W1:Y:S01]  /*09c0*/  LDC.64 R8, c[0x0][0x390] ;  /* 0x0000e400ff087b82 */ /* 0x000e620000000a00 */
[----:B------:R-:W-:Y:S04]  /*09d0*/  STG.E desc[UR6][R2.64], R7 ;  /* 0x0000000702007986 */ /* 0x000fe8000c101906 */
[----:B------:R-:W-:Y:S01]  /*09e0*/  STG.E desc[UR6][R4.64], R10 ;  /* 0x0000000a04007986 */ /* 0x000fe2000c101906 */
[----:B-1----:R-:W-:-:S05]  /*09f0*/  IMAD.WIDE R8, R0, 0x4, R8 ;  /* 0x0000000400087825 */ /* 0x002fca00078e0208 */
[----:B------:R-:W-:Y:S01]  /*0a00*/  STG.E desc[UR6][R8.64], R6 ;  /* 0x0000000608007986 */ /* 0x000fe2000c101906 */
[----:B------:R-:W-:Y:S05]  /*0a10*/  EXIT ;  /* 0x000000000000794d */ /* 0x000fea0003800000 */
.L_x_17:
[----:B------:R-:W-:-:S00]  /*0a20*/  BRA `(.L_x_17) ;  /* 0xfffffffc00fc7947 */ /* 0x000fc0000383ffff */
[----:B------:R-:W-:-:S00]  /*0a30*/  NOP ;  /* 0x0000000000007918 */ /* 0x000fc00000000000 */
        /* <DEDUP_REMOVED lines=12> */
.L_x_18:


//--------------------- .nv.shared.reserved.0     --------------------------
	.section	.nv.shared.reserved.0,"aw",@nobits
	.weak		__nv_reservedSMEM_offset_0_alias
	.size		__nv_reservedSMEM_offset_0_alias, 0, 64
	.other		__nv_reservedSMEM_offset_0_alias,@"STO_CUDA_RESERVED_SHARED STV_DEFAULT"
__nv_reservedSMEM_offset_0_alias:
	.zero		0
	.zero		64


//--------------------- .nv.constant0._Z3addPiS_S_i --------------------------
	.section	.nv.constant0._Z3addPiS_S_i,"a",@progbits
	.sectionflags	@""
	.align	4
.nv.constant0._Z3addPiS_S_i:
	.zero		924


//--------------------- SYMBOLS --------------------------

	.type		.nv.reservedSmem.offset0,@object
	.size		.nv.reservedSmem.offset0,0x4
